//
// Generated by NVIDIA NVVM Compiler
//
// Compiler Build ID: CL-36424714
// Cuda compilation tools, release 13.0, V13.0.88
// Based on NVVM 20.0.0
//

.version 9.0
.target sm_100
.address_size 64

	// .globl	_Z4mmulIfEviiiPKT_S2_PS0_
// _ZZ4mmulIfEviiiPKT_S2_PS0_E2As has been demoted
// _ZZ4mmulIfEviiiPKT_S2_PS0_E2Bs has been demoted

.visible .entry _Z4mmulIfEviiiPKT_S2_PS0_(
	.param .u32 _Z4mmulIfEviiiPKT_S2_PS0__param_0,
	.param .u32 _Z4mmulIfEviiiPKT_S2_PS0__param_1,
	.param .u32 _Z4mmulIfEviiiPKT_S2_PS0__param_2,
	.param .u64 .ptr .align 1 _Z4mmulIfEviiiPKT_S2_PS0__param_3,
	.param .u64 .ptr .align 1 _Z4mmulIfEviiiPKT_S2_PS0__param_4,
	.param .u64 .ptr .align 1 _Z4mmulIfEviiiPKT_S2_PS0__param_5
)
{
	.reg .pred 	%p<7>;
	.reg .b32 	%r<122>;
	.reg .b32 	%f<483>;
	.reg .b64 	%rd<106>;
	// demoted variable
	.shared .align 4 .b8 _ZZ4mmulIfEviiiPKT_S2_PS0_E2As[2048];
	// demoted variable
	.shared .align 4 .b8 _ZZ4mmulIfEviiiPKT_S2_PS0_E2Bs[2048];
	ld.param.u32 	%r10, [_Z4mmulIfEviiiPKT_S2_PS0__param_0];
	ld.param.u32 	%r8, [_Z4mmulIfEviiiPKT_S2_PS0__param_1];
	mov.u32 	%r12, %ctaid.x;
	mov.u32 	%r13, %ntid.x;
	mov.u32 	%r14, %tid.x;
	mad.lo.s32 	%r15, %r12, %r13, %r14;
	mov.u32 	%r16, %ctaid.y;
	mov.u32 	%r17, %ntid.y;
	mov.u32 	%r18, %tid.y;
	mad.lo.s32 	%r19, %r16, %r17, %r18;
	setp.ge.s32 	%p1, %r15, %r8;
	setp.ge.s32 	%p2, %r19, %r10;
	or.pred  	%p3, %p1, %p2;
	@%p3 bra 	$L__BB0_7;
	ld.param.u32 	%r116, [_Z4mmulIfEviiiPKT_S2_PS0__param_2];
	setp.lt.s32 	%p4, %r116, 1;
	mov.f32 	%f419, 0f00000000;
	mov.f32 	%f420, %f419;
	mov.f32 	%f421, %f419;
	mov.f32 	%f422, %f419;
	mov.f32 	%f423, %f419;
	mov.f32 	%f424, %f419;
	mov.f32 	%f425, %f419;
	mov.f32 	%f426, %f419;
	mov.f32 	%f427, %f419;
	mov.f32 	%f428, %f419;
	mov.f32 	%f429, %f419;
	mov.f32 	%f430, %f419;
	mov.f32 	%f431, %f419;
	mov.f32 	%f432, %f419;
	mov.f32 	%f433, %f419;
	mov.f32 	%f434, %f419;
	mov.f32 	%f435, %f419;
	mov.f32 	%f436, %f419;
	mov.f32 	%f437, %f419;
	mov.f32 	%f438, %f419;
	mov.f32 	%f439, %f419;
	mov.f32 	%f440, %f419;
	mov.f32 	%f441, %f419;
	mov.f32 	%f442, %f419;
	mov.f32 	%f443, %f419;
	mov.f32 	%f444, %f419;
	mov.f32 	%f445, %f419;
	mov.f32 	%f446, %f419;
	mov.f32 	%f447, %f419;
	mov.f32 	%f448, %f419;
	mov.f32 	%f449, %f419;
	mov.f32 	%f450, %f419;
	mov.f32 	%f451, %f419;
	mov.f32 	%f452, %f419;
	mov.f32 	%f453, %f419;
	mov.f32 	%f454, %f419;
	mov.f32 	%f455, %f419;
	mov.f32 	%f456, %f419;
	mov.f32 	%f457, %f419;
	mov.f32 	%f458, %f419;
	mov.f32 	%f459, %f419;
	mov.f32 	%f460, %f419;
	mov.f32 	%f461, %f419;
	mov.f32 	%f462, %f419;
	mov.f32 	%f463, %f419;
	mov.f32 	%f464, %f419;
	mov.f32 	%f465, %f419;
	mov.f32 	%f466, %f419;
	mov.f32 	%f467, %f419;
	mov.f32 	%f468, %f419;
	mov.f32 	%f469, %f419;
	mov.f32 	%f470, %f419;
	mov.f32 	%f471, %f419;
	mov.f32 	%f472, %f419;
	mov.f32 	%f473, %f419;
	mov.f32 	%f474, %f419;
	mov.f32 	%f475, %f419;
	mov.f32 	%f476, %f419;
	mov.f32 	%f477, %f419;
	mov.f32 	%f478, %f419;
	mov.f32 	%f479, %f419;
	mov.f32 	%f480, %f419;
	mov.f32 	%f481, %f419;
	mov.f32 	%f482, %f419;
	@%p4 bra 	$L__BB0_6;
	mov.b32 	%r119, 0;
	mov.f32 	%f419, 0f00000000;
	shl.b32 	%r24, %r18, 7;
	mov.u32 	%r25, _ZZ4mmulIfEviiiPKT_S2_PS0_E2As;
	add.s32 	%r26, %r24, %r25;
	add.s32 	%r2, %r26, 1024;
	mad.lo.s32 	%r29, %r18, %r13, %r14;
	shl.b32 	%r31, %r16, 6;
$L__BB0_3:
	ld.param.u64 	%rd104, [_Z4mmulIfEviiiPKT_S2_PS0__param_4];
	ld.param.u64 	%rd103, [_Z4mmulIfEviiiPKT_S2_PS0__param_3];
	ld.param.u32 	%r117, [_Z4mmulIfEviiiPKT_S2_PS0__param_2];
	ld.param.u32 	%r114, [_Z4mmulIfEviiiPKT_S2_PS0__param_1];
	add.s32 	%r32, %r29, %r31;
	mad.lo.s32 	%r33, %r32, %r117, %r119;
	cvta.to.global.u64 	%rd4, %rd103;
	mul.wide.s32 	%rd5, %r33, 4;
	add.s64 	%rd6, %rd4, %rd5;
	ld.global.v4.f32 	{%f259, %f260, %f261, %f262}, [%rd6];
	shl.b32 	%r34, %r29, 3;
	shl.b32 	%r35, %r29, 5;
	add.s32 	%r36, %r25, %r35;
	st.shared.v4.f32 	[%r36], {%f259, %f260, %f261, %f262};
	shr.u32 	%r37, %r29, 3;
	add.s32 	%r38, %r37, %r119;
	and.b32  	%r39, %r34, 56;
	mov.u32 	%r40, %ctaid.x;
	shl.b32 	%r41, %r40, 6;
	or.b32  	%r42, %r39, %r41;
	mad.lo.s32 	%r43, %r38, %r114, %r42;
	cvta.to.global.u64 	%rd7, %rd104;
	mul.wide.s32 	%rd8, %r43, 4;
	add.s64 	%rd9, %rd7, %rd8;
	ld.global.v4.f32 	{%f263, %f264, %f265, %f266}, [%rd9];
	mov.u32 	%r44, _ZZ4mmulIfEviiiPKT_S2_PS0_E2Bs;
	add.s32 	%r45, %r44, %r35;
	st.shared.v4.f32 	[%r45], {%f263, %f264, %f265, %f266};
	and.b32  	%r46, %r29, 536870911;
	add.s32 	%r47, %r46, %r31;
	mad.lo.s32 	%r48, %r47, %r117, %r119;
	add.s32 	%r49, %r48, 4;
	mul.wide.s32 	%rd10, %r49, 4;
	add.s64 	%rd11, %rd4, %rd10;
	ld.global.v4.f32 	{%f267, %f268, %f269, %f270}, [%rd11];
	st.shared.v4.f32 	[%r36+16], {%f267, %f268, %f269, %f270};
	shr.u32 	%r50, %r34, 6;
	add.s32 	%r51, %r50, %r119;
	mad.lo.s32 	%r52, %r51, %r114, %r42;
	add.s32 	%r53, %r52, 4;
	mul.wide.s32 	%rd12, %r53, 4;
	add.s64 	%rd13, %rd7, %rd12;
	ld.global.v4.f32 	{%f271, %f272, %f273, %f274}, [%rd13];
	st.shared.v4.f32 	[%r45+16], {%f271, %f272, %f273, %f274};
	bar.sync 	0;
	mov.b32 	%r121, 128;
	mov.u32 	%r120, %r2;
$L__BB0_4:
	ld.shared.f32 	%f275, [%r120+-1024];
	ld.shared.f32 	%f276, [%r120+-992];
	ld.shared.f32 	%f277, [%r120+-960];
	ld.shared.f32 	%f278, [%r120+-928];
	ld.shared.f32 	%f279, [%r120];
	ld.shared.f32 	%f280, [%r120+32];
	ld.shared.f32 	%f281, [%r120+64];
	ld.shared.f32 	%f282, [%r120+96];
	mov.u32 	%r54, %tid.x;
	shl.b32 	%r55, %r54, 4;
	mov.u32 	%r56, _ZZ4mmulIfEviiiPKT_S2_PS0_E2Bs;
	add.s32 	%r57, %r56, %r55;
	add.s32 	%r58, %r57, %r121;
	ld.shared.f32 	%f283, [%r58+-128];
	ld.shared.f32 	%f284, [%r58+-124];
	ld.shared.f32 	%f285, [%r58+-120];
	ld.shared.f32 	%f286, [%r58+-116];
	ld.shared.f32 	%f287, [%r58];
	ld.shared.f32 	%f288, [%r58+4];
	ld.shared.f32 	%f289, [%r58+8];
	ld.shared.f32 	%f290, [%r58+12];
	fma.rn.f32 	%f466, %f275, %f283, %f466;
	fma.rn.f32 	%f465, %f275, %f284, %f465;
	fma.rn.f32 	%f464, %f275, %f285, %f464;
	fma.rn.f32 	%f463, %f275, %f286, %f463;
	fma.rn.f32 	%f462, %f275, %f287, %f462;
	fma.rn.f32 	%f461, %f275, %f288, %f461;
	fma.rn.f32 	%f460, %f275, %f289, %f460;
	fma.rn.f32 	%f459, %f275, %f290, %f459;
	fma.rn.f32 	%f458, %f276, %f283, %f458;
	fma.rn.f32 	%f457, %f276, %f284, %f457;
	fma.rn.f32 	%f456, %f276, %f285, %f456;
	fma.rn.f32 	%f455, %f276, %f286, %f455;
	fma.rn.f32 	%f454, %f276, %f287, %f454;
	fma.rn.f32 	%f453, %f276, %f288, %f453;
	fma.rn.f32 	%f452, %f276, %f289, %f452;
	fma.rn.f32 	%f451, %f276, %f290, %f451;
	fma.rn.f32 	%f450, %f277, %f283, %f450;
	fma.rn.f32 	%f449, %f277, %f284, %f449;
	fma.rn.f32 	%f448, %f277, %f285, %f448;
	fma.rn.f32 	%f447, %f277, %f286, %f447;
	fma.rn.f32 	%f446, %f277, %f287, %f446;
	fma.rn.f32 	%f445, %f277, %f288, %f445;
	fma.rn.f32 	%f444, %f277, %f289, %f444;
	fma.rn.f32 	%f443, %f277, %f290, %f443;
	fma.rn.f32 	%f442, %f278, %f283, %f442;
	fma.rn.f32 	%f441, %f278, %f284, %f441;
	fma.rn.f32 	%f440, %f278, %f285, %f440;
	fma.rn.f32 	%f439, %f278, %f286, %f439;
	fma.rn.f32 	%f438, %f278, %f287, %f438;
	fma.rn.f32 	%f437, %f278, %f288, %f437;
	fma.rn.f32 	%f436, %f278, %f289, %f436;
	fma.rn.f32 	%f435, %f278, %f290, %f435;
	fma.rn.f32 	%f434, %f279, %f283, %f434;
	fma.rn.f32 	%f433, %f279, %f284, %f433;
	fma.rn.f32 	%f432, %f279, %f285, %f432;
	fma.rn.f32 	%f431, %f279, %f286, %f431;
	fma.rn.f32 	%f430, %f279, %f287, %f430;
	fma.rn.f32 	%f429, %f279, %f288, %f429;
	fma.rn.f32 	%f428, %f279, %f289, %f428;
	fma.rn.f32 	%f427, %f279, %f290, %f427;
	fma.rn.f32 	%f426, %f280, %f283, %f426;
	fma.rn.f32 	%f425, %f280, %f284, %f425;
	fma.rn.f32 	%f424, %f280, %f285, %f424;
	fma.rn.f32 	%f423, %f280, %f286, %f423;
	fma.rn.f32 	%f422, %f280, %f287, %f422;
	fma.rn.f32 	%f421, %f280, %f288, %f421;
	fma.rn.f32 	%f420, %f280, %f289, %f420;
	fma.rn.f32 	%f419, %f280, %f290, %f419;
	fma.rn.f32 	%f467, %f281, %f283, %f467;
	fma.rn.f32 	%f468, %f281, %f284, %f468;
	fma.rn.f32 	%f469, %f281, %f285, %f469;
	fma.rn.f32 	%f470, %f281, %f286, %f470;
	fma.rn.f32 	%f471, %f281, %f287, %f471;
	fma.rn.f32 	%f472, %f281, %f288, %f472;
	fma.rn.f32 	%f473, %f281, %f289, %f473;
	fma.rn.f32 	%f474, %f281, %f290, %f474;
	fma.rn.f32 	%f475, %f282, %f283, %f475;
	fma.rn.f32 	%f476, %f282, %f284, %f476;
	fma.rn.f32 	%f477, %f282, %f285, %f477;
	fma.rn.f32 	%f478, %f282, %f286, %f478;
	fma.rn.f32 	%f479, %f282, %f287, %f479;
	fma.rn.f32 	%f480, %f282, %f288, %f480;
	fma.rn.f32 	%f481, %f282, %f289, %f481;
	fma.rn.f32 	%f482, %f282, %f290, %f482;
	add.s32 	%r121, %r121, 256;
	add.s32 	%r120, %r120, 4;
	setp.ne.s32 	%p5, %r121, 2176;
	@%p5 bra 	$L__BB0_4;
	ld.param.u32 	%r118, [_Z4mmulIfEviiiPKT_S2_PS0__param_2];
	bar.sync 	0;
	add.s32 	%r119, %r119, 8;
	setp.lt.s32 	%p6, %r119, %r118;
	@%p6 bra 	$L__BB0_3;
$L__BB0_6:
	ld.param.u64 	%rd105, [_Z4mmulIfEviiiPKT_S2_PS0__param_5];
	ld.param.u32 	%r115, [_Z4mmulIfEviiiPKT_S2_PS0__param_1];
	cvta.to.global.u64 	%rd14, %rd105;
	mov.u32 	%r59, %ctaid.y;
	shl.b32 	%r60, %r59, 6;
	mov.u32 	%r61, %tid.y;
	shl.b32 	%r62, %r61, 2;
	add.s32 	%r63, %r60, %r62;
	mov.u32 	%r64, %ctaid.x;
	shl.b32 	%r65, %r64, 6;
	mov.u32 	%r66, %tid.x;
	shl.b32 	%r67, %r66, 2;
	add.s32 	%r68, %r67, %r65;
	mad.lo.s32 	%r69, %r63, %r115, %r68;
	mul.wide.u32 	%rd15, %r69, 4;
	add.s64 	%rd16, %rd14, %rd15;
	st.global.f32 	[%rd16], %f466;
	add.s32 	%r70, %r69, 32;
	mul.wide.u32 	%rd17, %r70, 4;
	add.s64 	%rd18, %rd14, %rd17;
	st.global.f32 	[%rd18], %f462;
	shl.b32 	%r71, %r115, 5;
	add.s32 	%r72, %r69, %r71;
	mul.wide.u32 	%rd19, %r72, 4;
	add.s64 	%rd20, %rd14, %rd19;
	st.global.f32 	[%rd20], %f434;
	add.s32 	%r73, %r72, 32;
	mul.wide.u32 	%rd21, %r73, 4;
	add.s64 	%rd22, %rd14, %rd21;
	st.global.f32 	[%rd22], %f430;
	st.global.f32 	[%rd16+4], %f465;
	st.global.f32 	[%rd18+4], %f461;
	st.global.f32 	[%rd20+4], %f433;
	st.global.f32 	[%rd22+4], %f429;
	st.global.f32 	[%rd16+8], %f464;
	st.global.f32 	[%rd18+8], %f460;
	st.global.f32 	[%rd20+8], %f432;
	st.global.f32 	[%rd22+8], %f428;
	st.global.f32 	[%rd16+12], %f463;
	st.global.f32 	[%rd18+12], %f459;
	st.global.f32 	[%rd20+12], %f431;
	st.global.f32 	[%rd22+12], %f427;
	add.s32 	%r74, %r69, %r115;
	mul.wide.u32 	%rd23, %r74, 4;
	add.s64 	%rd24, %rd14, %rd23;
	st.global.f32 	[%rd24], %f458;
	add.s32 	%r75, %r70, %r115;
	mul.wide.u32 	%rd25, %r75, 4;
	add.s64 	%rd26, %rd14, %rd25;
	st.global.f32 	[%rd26], %f454;
	add.s32 	%r76, %r72, %r115;
	mul.wide.u32 	%rd27, %r76, 4;
	add.s64 	%rd28, %rd14, %rd27;
	st.global.f32 	[%rd28], %f426;
	add.s32 	%r77, %r73, %r115;
	mul.wide.u32 	%rd29, %r77, 4;
	add.s64 	%rd30, %rd14, %rd29;
	st.global.f32 	[%rd30], %f422;
	add.s32 	%r78, %r74, 1;
	mul.wide.u32 	%rd31, %r78, 4;
	add.s64 	%rd32, %rd14, %rd31;
	st.global.f32 	[%rd32], %f457;
	add.s32 	%r79, %r75, 1;
	mul.wide.u32 	%rd33, %r79, 4;
	add.s64 	%rd34, %rd14, %rd33;
	st.global.f32 	[%rd34], %f453;
	add.s32 	%r80, %r76, 1;
	mul.wide.u32 	%rd35, %r80, 4;
	add.s64 	%rd36, %rd14, %rd35;
	st.global.f32 	[%rd36], %f425;
	add.s32 	%r81, %r77, 1;
	mul.wide.u32 	%rd37, %r81, 4;
	add.s64 	%rd38, %rd14, %rd37;
	st.global.f32 	[%rd38], %f421;
	add.s32 	%r82, %r74, 2;
	mul.wide.u32 	%rd39, %r82, 4;
	add.s64 	%rd40, %rd14, %rd39;
	st.global.f32 	[%rd40], %f456;
	add.s32 	%r83, %r75, 2;
	mul.wide.u32 	%rd41, %r83, 4;
	add.s64 	%rd42, %rd14, %rd41;
	st.global.f32 	[%rd42], %f452;
	add.s32 	%r84, %r76, 2;
	mul.wide.u32 	%rd43, %r84, 4;
	add.s64 	%rd44, %rd14, %rd43;
	st.global.f32 	[%rd44], %f424;
	add.s32 	%r85, %r77, 2;
	mul.wide.u32 	%rd45, %r85, 4;
	add.s64 	%rd46, %rd14, %rd45;
	st.global.f32 	[%rd46], %f420;
	add.s32 	%r86, %r74, 3;
	mul.wide.u32 	%rd47, %r86, 4;
	add.s64 	%rd48, %rd14, %rd47;
	st.global.f32 	[%rd48], %f455;
	add.s32 	%r87, %r75, 3;
	mul.wide.u32 	%rd49, %r87, 4;
	add.s64 	%rd50, %rd14, %rd49;
	st.global.f32 	[%rd50], %f451;
	add.s32 	%r88, %r76, 3;
	mul.wide.u32 	%rd51, %r88, 4;
	add.s64 	%rd52, %rd14, %rd51;
	st.global.f32 	[%rd52], %f423;
	add.s32 	%r89, %r77, 3;
	mul.wide.u32 	%rd53, %r89, 4;
	add.s64 	%rd54, %rd14, %rd53;
	st.global.f32 	[%rd54], %f419;
	add.s32 	%r90, %r74, %r115;
	mul.wide.u32 	%rd55, %r90, 4;
	add.s64 	%rd56, %rd14, %rd55;
	st.global.f32 	[%rd56], %f450;
	add.s32 	%r91, %r75, %r115;
	mul.wide.u32 	%rd57, %r91, 4;
	add.s64 	%rd58, %rd14, %rd57;
	st.global.f32 	[%rd58], %f446;
	add.s32 	%r92, %r76, %r115;
	mul.wide.u32 	%rd59, %r92, 4;
	add.s64 	%rd60, %rd14, %rd59;
	st.global.f32 	[%rd60], %f467;
	add.s32 	%r93, %r77, %r115;
	mul.wide.u32 	%rd61, %r93, 4;
	add.s64 	%rd62, %rd14, %rd61;
	st.global.f32 	[%rd62], %f471;
	st.global.f32 	[%rd56+4], %f449;
	st.global.f32 	[%rd58+4], %f445;
	st.global.f32 	[%rd60+4], %f468;
	st.global.f32 	[%rd62+4], %f472;
	add.s32 	%r94, %r90, 2;
	mul.wide.u32 	%rd63, %r94, 4;
	add.s64 	%rd64, %rd14, %rd63;
	st.global.f32 	[%rd64], %f448;
	add.s32 	%r95, %r91, 2;
	mul.wide.u32 	%rd65, %r95, 4;
	add.s64 	%rd66, %rd14, %rd65;
	st.global.f32 	[%rd66], %f444;
	add.s32 	%r96, %r92, 2;
	mul.wide.u32 	%rd67, %r96, 4;
	add.s64 	%rd68, %rd14, %rd67;
	st.global.f32 	[%rd68], %f469;
	add.s32 	%r97, %r93, 2;
	mul.wide.u32 	%rd69, %r97, 4;
	add.s64 	%rd70, %rd14, %rd69;
	st.global.f32 	[%rd70], %f473;
	st.global.f32 	[%rd64+4], %f447;
	st.global.f32 	[%rd66+4], %f443;
	st.global.f32 	[%rd68+4], %f470;
	st.global.f32 	[%rd70+4], %f474;
	add.s32 	%r98, %r90, %r115;
	mul.wide.u32 	%rd71, %r98, 4;
	add.s64 	%rd72, %rd14, %rd71;
	st.global.f32 	[%rd72], %f442;
	add.s32 	%r99, %r91, %r115;
	mul.wide.u32 	%rd73, %r99, 4;
	add.s64 	%rd74, %rd14, %rd73;
	st.global.f32 	[%rd74], %f438;
	add.s32 	%r100, %r92, %r115;
	mul.wide.u32 	%rd75, %r100, 4;
	add.s64 	%rd76, %rd14, %rd75;
	st.global.f32 	[%rd76], %f475;
	add.s32 	%r101, %r93, %r115;
	mul.wide.u32 	%rd77, %r101, 4;
	add.s64 	%rd78, %rd14, %rd77;
	st.global.f32 	[%rd78], %f479;
	add.s32 	%r102, %r98, 1;
	mul.wide.u32 	%rd79, %r102, 4;
	add.s64 	%rd80, %rd14, %rd79;
	st.global.f32 	[%rd80], %f441;
	add.s32 	%r103, %r99, 1;
	mul.wide.u32 	%rd81, %r103, 4;
	add.s64 	%rd82, %rd14, %rd81;
	st.global.f32 	[%rd82], %f437;
	add.s32 	%r104, %r100, 1;
	mul.wide.u32 	%rd83, %r104, 4;
	add.s64 	%rd84, %rd14, %rd83;
	st.global.f32 	[%rd84], %f476;
	add.s32 	%r105, %r101, 1;
	mul.wide.u32 	%rd85, %r105, 4;
	add.s64 	%rd86, %rd14, %rd85;
	st.global.f32 	[%rd86], %f480;
	add.s32 	%r106, %r98, 2;
	mul.wide.u32 	%rd87, %r106, 4;
	add.s64 	%rd88, %rd14, %rd87;
	st.global.f32 	[%rd88], %f440;
	add.s32 	%r107, %r99, 2;
	mul.wide.u32 	%rd89, %r107, 4;
	add.s64 	%rd90, %rd14, %rd89;
	st.global.f32 	[%rd90], %f436;
	add.s32 	%r108, %r100, 2;
	mul.wide.u32 	%rd91, %r108, 4;
	add.s64 	%rd92, %rd14, %rd91;
	st.global.f32 	[%rd92], %f477;
	add.s32 	%r109, %r101, 2;
	mul.wide.u32 	%rd93, %r109, 4;
	add.s64 	%rd94, %rd14, %rd93;
	st.global.f32 	[%rd94], %f481;
	add.s32 	%r110, %r98, 3;
	mul.wide.u32 	%rd95, %r110, 4;
	add.s64 	%rd96, %rd14, %rd95;
	st.global.f32 	[%rd96], %f439;
	add.s32 	%r111, %r99, 3;
	mul.wide.u32 	%rd97, %r111, 4;
	add.s64 	%rd98, %rd14, %rd97;
	st.global.f32 	[%rd98], %f435;
	add.s32 	%r112, %r100, 3;
	mul.wide.u32 	%rd99, %r112, 4;
	add.s64 	%rd100, %rd14, %rd99;
	st.global.f32 	[%rd100], %f478;
	add.s32 	%r113, %r101, 3;
	mul.wide.u32 	%rd101, %r113, 4;
	add.s64 	%rd102, %rd14, %rd101;
	st.global.f32 	[%rd102], %f482;
$L__BB0_7:
	ret;

}


// ===== COMPILED SASS (sm_100) =====

	.target	sm_100

	.elftype	@"ET_EXEC"


//--------------------- .note.nv.tkinfo           --------------------------
	.section	.note.nv.tkinfo,"",@"SHT_NOTE"
	.sectionflags	@"SHF_NOTE_NV_TKINFO"
	.tkinfo
        /*0018*/ 	.word	0x00000002
        /*0030*/ 	.string	""
        /*0030*/ 	.string	"ptxas"
        /*0030*/ 	.string	"Cuda compilation tools, release 13.0, V13.0.88"
        /*0030*/ 	.string	"Build cuda_13.0.r13.0/compiler.36424714_0"
        /*0030*/ 	.string	"-arch sm_100 -m 64 "



//--------------------- .note.nv.cuinfo           --------------------------
	.section	.note.nv.cuinfo,"",@"SHT_NOTE"
	.sectionflags	@"SHF_NOTE_NV_CUINFO"
        /*0018*/ 	.short	0x0002
        /*001a*/ 	.short	0x0064
        /*001c*/ 	.short	0x0082
	.zero		2


//--------------------- .nv.info                  --------------------------
	.section	.nv.info,"",@"SHT_CUDA_INFO"
	.align	4


	//----- nvinfo : EIATTR_REGCOUNT
	.align		4
        /*0000*/ 	.byte	0x04, 0x2f
        /*0002*/ 	.short	(.L_1 - .L_0)
	.align		4
.L_0:
        /*0004*/ 	.word	index@(_Z4mmulIfEviiiPKT_S2_PS0_)
        /*0008*/ 	.word	0x0000005e


	//----- nvinfo : EIATTR_FRAME_SIZE
	.align		4
.L_1:
        /*000c*/ 	.byte	0x04, 0x11
        /*000e*/ 	.short	(.L_3 - .L_2)
	.align		4
.L_2:
        /*0010*/ 	.word	index@(_Z4mmulIfEviiiPKT_S2_PS0_)
        /*0014*/ 	.word	0x00000000


	//----- nvinfo : EIATTR_MIN_STACK_SIZE
	.align		4
.L_3:
        /*0018*/ 	.byte	0x04, 0x12
        /*001a*/ 	.short	(.L_5 - .L_4)
	.align		4
.L_4:
        /*001c*/ 	.word	index@(_Z4mmulIfEviiiPKT_S2_PS0_)
        /*0020*/ 	.word	0x00000000
.L_5:


//--------------------- .nv.compat                --------------------------
	.section	.nv.compat,"",@"SHT_CUDA_COMPAT_INFO"
	.align	4
        /*0000*/ 	.byte	0x02, 0x09, 0x00, 0x00, 0x02, 0x02, 0x01, 0x00, 0x02, 0x05, 0x05, 0x00, 0x03, 0x07, 0x01, 0x01
        /*0010*/ 	.byte	0x02, 0x03, 0x00, 0x00, 0x02, 0x06, 0x01, 0x00, 0x04, 0x0b, 0x08, 0x00, 0x09, 0x00, 0x00, 0x00
        /*0020*/ 	.byte	0x00, 0x00, 0x00, 0x00


//--------------------- .nv.info._Z4mmulIfEviiiPKT_S2_PS0_ --------------------------
	.section	.nv.info._Z4mmulIfEviiiPKT_S2_PS0_,"",@"SHT_CUDA_INFO"
	.sectionflags	@""
	.align	4


	//----- nvinfo : EIATTR_CUDA_API_VERSION
	.align		4
        /*0000*/ 	.byte	0x04, 0x37
        /*0002*/ 	.short	(.L_7 - .L_6)
.L_6:
        /*0004*/ 	.word	0x00000082


	//----- nvinfo : EIATTR_KPARAM_INFO
	.align		4
.L_7:
        /*0008*/ 	.byte	0x04, 0x17
        /*000a*/ 	.short	(.L_9 - .L_8)
.L_8:
        /*000c*/ 	.word	0x00000000
        /*0010*/ 	.short	0x0005
        /*0012*/ 	.short	0x0020
        /*0014*/ 	.byte	0x00, 0xf5, 0x21, 0x00


	//----- nvinfo : EIATTR_KPARAM_INFO
	.align		4
.L_9:
        /*0018*/ 	.byte	0x04, 0x17
        /*001a*/ 	.short	(.L_11 - .L_10)
.L_10:
        /*001c*/ 	.word	0x00000000
        /*0020*/ 	.short	0x0004
        /*0022*/ 	.short	0x0018
        /*0024*/ 	.byte	0x00, 0xf5, 0x21, 0x00


	//----- nvinfo : EIATTR_KPARAM_INFO
	.align		4
.L_11:
        /*0028*/ 	.byte	0x04, 0x17
        /*002a*/ 	.short	(.L_13 - .L_12)
.L_12:
        /*002c*/ 	.word	0x00000000
        /*0030*/ 	.short	0x0003
        /*0032*/ 	.short	0x0010
        /*0034*/ 	.byte	0x00, 0xf5, 0x21, 0x00


	//----- nvinfo : EIATTR_KPARAM_INFO
	.align		4
.L_13:
        /*0038*/ 	.byte	0x04, 0x17
        /*003a*/ 	.short	(.L_15 - .L_14)
.L_14:
        /*003c*/ 	.word	0x00000000
        /*0040*/ 	.short	0x0002
        /*0042*/ 	.short	0x0008
        /*0044*/ 	.byte	0x00, 0xf0, 0x11, 0x00


	//----- nvinfo : EIATTR_KPARAM_INFO
	.align		4
.L_15:
        /*0048*/ 	.byte	0x04, 0x17
        /*004a*/ 	.short	(.L_17 - .L_16)
.L_16:
        /*004c*/ 	.word	0x00000000
        /*0050*/ 	.short	0x0001
        /*0052*/ 	.short	0x0004
        /*0054*/ 	.byte	0x00, 0xf0, 0x11, 0x00


	//----- nvinfo : EIATTR_KPARAM_INFO
	.align		4
.L_17:
        /*0058*/ 	.byte	0x04, 0x17
        /*005a*/ 	.short	(.L_19 - .L_18)
.L_18:
        /*005c*/ 	.word	0x00000000
        /*0060*/ 	.short	0x0000
        /*0062*/ 	.short	0x0000
        /*0064*/ 	.byte	0x00, 0xf0, 0x11, 0x00


	//----- nvinfo : EIATTR_SPARSE_MMA_MASK
	.align		4
.L_19:
        /*0068*/ 	.byte	0x03, 0x50
        /*006a*/ 	.short	0x0000


	//----- nvinfo : EIATTR_MAXREG_COUNT
	.align		4
        /*006c*/ 	.byte	0x03, 0x1b
        /*006e*/ 	.short	0x00ff


	//----- nvinfo : EIATTR_NUM_BARRIERS
	.align		4
        /*0070*/ 	.byte	0x02, 0x4c
        /*0072*/ 	.byte	0x01
	.zero		1


	//----- nvinfo : EIATTR_MERCURY_ISA_VERSION
	.align		4
        /*0074*/ 	.byte	0x03, 0x5f
        /*0076*/ 	.short	0x0101


	//----- nvinfo : EIATTR_VRC_CTA_INIT_COUNT
	.align		4
        /*0078*/ 	.byte	0x02, 0x4a
	.zero		1
	.zero		1


	//----- nvinfo : EIATTR_EXIT_INSTR_OFFSETS
	.align		4
        /*007c*/ 	.byte	0x04, 0x1c
        /*007e*/ 	.short	(.L_21 - .L_20)


	//   ....[0]....
.L_20:
        /*0080*/ 	.word	0x000000e0


	//   ....[1]....
        /*0084*/ 	.word	0x00001560


	//----- nvinfo : EIATTR_CBANK_PARAM_SIZE
	.align		4
.L_21:
        /*0088*/ 	.byte	0x03, 0x19
        /*008a*/ 	.short	0x0028


	//----- nvinfo : EIATTR_PARAM_CBANK
	.align		4
        /*008c*/ 	.byte	0x04, 0x0a
        /*008e*/ 	.short	(.L_23 - .L_22)
	.align		4
.L_22:
        /*0090*/ 	.word	index@(.nv.constant0._Z4mmulIfEviiiPKT_S2_PS0_)
        /*0094*/ 	.short	0x0380
        /*0096*/ 	.short	0x0028


	//----- nvinfo : EIATTR_SW_WAR
	.align		4
.L_23:
        /*0098*/ 	.byte	0x04, 0x36
        /*009a*/ 	.short	(.L_25 - .L_24)
.L_24:
        /*009c*/ 	.word	0x00000008
.L_25:


//--------------------- .nv.callgraph             --------------------------
	.section	.nv.callgraph,"",@"SHT_CUDA_CALLGRAPH"
	.align	4
	.sectionentsize	8
	.align		4
        /*0000*/ 	.word	0x00000000
	.align		4
        /*0004*/ 	.word	0xffffffff
	.align		4
        /*0008*/ 	.word	0x00000000
	.align		4
        /*000c*/ 	.word	0xfffffffe
	.align		4
        /*0010*/ 	.word	0x00000000
	.align		4
        /*0014*/ 	.word	0xfffffffd
	.align		4
        /*0018*/ 	.word	0x00000000
	.align		4
        /*001c*/ 	.word	0xfffffffc


//--------------------- .text._Z4mmulIfEviiiPKT_S2_PS0_ --------------------------
	.section	.text._Z4mmulIfEviiiPKT_S2_PS0_,"ax",@progbits
	.align	128
        .global         _Z4mmulIfEviiiPKT_S2_PS0_
        .type           _Z4mmulIfEviiiPKT_S2_PS0_,@function
        .size           _Z4mmulIfEviiiPKT_S2_PS0_,(.L_x_4 - _Z4mmulIfEviiiPKT_S2_PS0_)
        .other          _Z4mmulIfEviiiPKT_S2_PS0_,@"STO_CUDA_ENTRY STV_DEFAULT"
_Z4mmulIfEviiiPKT_S2_PS0_:
.text._Z4mmulIfEviiiPKT_S2_PS0_:
[----:B------:R-:W-:Y:S01]  /*0000*/  LDC R1, c[0x0][0x37c] ;  /* 0x0000df00ff017b82 */ /* 0x000fe20000000800 */
[----:B------:R-:W0:Y:S07]  /*0010*/  S2R R0, SR_CTAID.Y ;  /* 0x0000000000007919 */ /* 0x000e2e0000002600 */
[----:B------:R-:W1:Y:S01]  /*0020*/  S2UR UR5, SR_CTAID.X ;  /* 0x00000000000579c3 */ /* 0x000e620000002500 */
[----:B------:R-:W2:Y:S01]  /*0030*/  LDCU UR10, c[0x0][0x360] ;  /* 0x00006c00ff0a77ac */ /* 0x000ea20008000800 */
[----:B------:R-:W0:Y:S01]  /*0040*/  S2R R85, SR_TID.Y ;  /* 0x0000000000557919 */ /* 0x000e220000002200 */
[----:B------:R-:W0:Y:S01]  /*0050*/  LDCU UR4, c[0x0][0x364] ;  /* 0x00006c80ff0477ac */ /* 0x000e220008000800 */
[----:B------:R-:W2:Y:S01]  /*0060*/  S2R R87, SR_TID.X ;  /* 0x0000000000577919 */ /* 0x000ea20000002100 */
[----:B------:R-:W3:Y:S01]  /*0070*/  LDCU.64 UR6, c[0x0][0x380] ;  /* 0x00007000ff0677ac */ /* 0x000ee20008000a00 */
[----:B-1----:R-:W-:-:S02]  /*0080*/  MOV R2, UR5 ;  /* 0x0000000500027c02 */ /* 0x002fc40008000f00 */
[----:B---3--:R-:W-:Y:S01]  /*0090*/  MOV R3, UR7 ;  /* 0x0000000700037c02 */ /* 0x008fe20008000f00 */
[----:B0-----:R-:W-:Y:S02]  /*00a0*/  IMAD R5, R0, UR4, R85 ;  /* 0x0000000400057c24 */ /* 0x001fe4000f8e0255 */
[----:B--2---:R-:W-:-:S03]  /*00b0*/  IMAD R4, R2, UR10, R87 ;  /* 0x0000000a02047c24 */ /* 0x004fc6000f8e0257 */
[----:B------:R-:W-:-:S04]  /*00c0*/  ISETP.GE.AND P0, PT, R5, UR6, PT ;  /* 0x0000000605007c0c */ /* 0x000fc8000bf06270 */
[----:B------:R-:W-:-:S13]  /*00d0*/  ISETP.GE.OR P0, PT, R4, R3, P0 ;  /* 0x000000030400720c */ /* 0x000fda0000706670 */
[----:B------:R-:W-:Y:S05]  /*00e0*/  @P0 EXIT ;  /* 0x000000000000094d */ /* 0x000fea0003800000 */
[----:B------:R-:W0:Y:S01]  /*00f0*/  LDCU UR4, c[0x0][0x388] ;  /* 0x00007100ff0477ac */ /* 0x000e220008000800 */
[----:B------:R-:W-:Y:S02]  /*0100*/  CS2R R4, SRZ ;  /* 0x0000000000047805 */ /* 0x000fe4000001ff00 */
[----:B------:R-:W-:Y:S02]  /*0110*/  CS2R R6, SRZ ;  /* 0x0000000000067805 */ /* 0x000fe4000001ff00 */
[----:B------:R-:W-:Y:S02]  /*0120*/  CS2R R8, SRZ ;  /* 0x0000000000087805 */ /* 0x000fe4000001ff00 */
[----:B------:R-:W-:Y:S02]  /*0130*/  CS2R R10, SRZ ;  /* 0x00000000000a7805 */ /* 0x000fe4000001ff00 */
[----:B------:R-:W-:Y:S02]  /*0140*/  CS2R R12, SRZ ;  /* 0x00000000000c7805 */ /* 0x000fe4000001ff00 */
[----:B------:R-:W-:-:S02]  /*0150*/  CS2R R14, SRZ ;  /* 0x00000000000e7805 */ /* 0x000fc4000001ff00 */
        /* <DEDUP_REMOVED lines=10> */
[----:B------:R-:W-:Y:S01]  /*0200*/  CS2R R52, SRZ ;  /* 0x0000000000347805 */ /* 0x000fe2000001ff00 */
[----:B0-----:R-:W-:Y:S01]  /*0210*/  UISETP.GE.AND UP0, UPT, UR4, 0x1, UPT ;  /* 0x000000010400788c */ /* 0x001fe2000bf06270 */
        /* <DEDUP_REMOVED lines=14> */
[----:B------:R-:W-:Y:S01]  /*0300*/  CS2R R82, SRZ ;  /* 0x0000000000527805 */ /* 0x000fe2000001ff00 */
[----:B------:R-:W0:Y:S01]  /*0310*/  LDCU.64 UR8, c[0x0][0x358] ;  /* 0x00006b00ff0877ac */ /* 0x000e220008000a00 */
[----:B------:R-:W-:Y:S05]  /*0320*/  BRA.U !UP0, `(.L_x_0) ;  /* 0x0000000908107547 */ /* 0x000fea000b800000 */
[----:B------:R-:W1:Y:S01]  /*0330*/  S2UR UR5, SR_CgaCtaId ;  /* 0x00000000000579c3 */ /* 0x000e620000008800 */
[----:B------:R-:W-:Y:S01]  /*0340*/  UMOV UR4, 0x400 ;  /* 0x0000040000047882 */ /* 0x000fe20000000000 */
[----:B------:R-:W-:Y:S01]  /*0350*/  HFMA2 R4, -RZ, RZ, 0, 0 ;  /* 0x00000000ff047431 */ /* 0x000fe200000001ff */
[----:B-1----:R-:W-:-:S03]  /*0360*/  ULEA UR5, UR5, UR4, 0x18 ;  /* 0x0000000405057291 */ /* 0x002fc6000f8ec0ff */
[----:B------:R-:W-:-:S03]  /*0370*/  UMOV UR4, URZ ;  /* 0x000000ff00047c82 */ /* 0x000fc60008000000 */
[C---:B------:R-:W-:Y:S01]  /*0380*/  LEA R84, R85.reuse, UR5, 0x7 ;  /* 0x0000000555547c11 */ /* 0x040fe2000f8e38ff */
[----:B------:R-:W-:-:S03]  /*0390*/  IMAD R85, R85, UR10, R87 ;  /* 0x0000000a55557c24 */ /* 0x000fc6000f8e0257 */
[----:B------:R-:W-:-:S07]  /*03a0*/  IADD3 R84, PT, PT, R84, 0x400, RZ ;  /* 0x0000040054547810 */ /* 0x000fce0007ffe0ff */
.L_x_2:
[----:B------:R-:W1:Y:S01]  /*03b0*/  S2R R2, SR_CTAID.X ;  /* 0x0000000000027919 */ /* 0x000e620000002500 */
[----:B------:R-:W2:Y:S01]  /*03c0*/  LDC R86, c[0x0][0x388] ;  /* 0x0000e200ff567b82 */ /* 0x000ea20000000800 */
[C---:B------:R-:W-:Y:S02]  /*03d0*/  SHF.L.U32 R22, R85.reuse, 0x3, RZ ;  /* 0x0000000355167819 */ /* 0x040fe400000006ff */
[----:B------:R-:W-:Y:S02]  /*03e0*/  LOP3.LUT R25, R85, 0x1fffffff, RZ, 0xc0, !PT ;  /* 0x1fffffff55197812 */ /* 0x000fe400078ec0ff */
[----:B------:R-:W-:Y:S02]  /*03f0*/  LOP3.LUT R23, R22, 0x38, RZ, 0xc0, !PT ;  /* 0x0000003816177812 */ /* 0x000fe400078ec0ff */
[----:B------:R-:W-:Y:S01]  /*0400*/  LEA R25, R0, R25, 0x6 ;  /* 0x0000001900197211 */ /* 0x000fe200078e30ff */
[----:B------:R-:W3:Y:S01]  /*0410*/  LDC R3, c[0x0][0x384] ;  /* 0x0000e100ff037b82 */ /* 0x000ee20000000800 */
[----:B------:R-:W-:-:S02]  /*0420*/  LEA.HI R30, R22, UR4, RZ, 0x1a ;  /* 0x00000004161e7c11 */ /* 0x000fc4000f8fd0ff */
[----:B------:R-:W-:-:S05]  /*0430*/  LEA R21, R0, R85, 0x6 ;  /* 0x0000005500157211 */ /* 0x000fca00078e30ff */
[----:B------:R-:W4:Y:S08]  /*0440*/  LDC.64 R28, c[0x0][0x390] ;  /* 0x0000e400ff1c7b82 */ /* 0x000f300000000a00 */
[----:B------:R-:W5:Y:S01]  /*0450*/  LDC.64 R32, c[0x0][0x398] ;  /* 0x0000e600ff207b82 */ /* 0x000f620000000a00 */
[----:B------:R-:W-:Y:S01]  /*0460*/  LEA.HI R24, R85, UR4, RZ, 0x1d ;  /* 0x0000000455187c11 */ /* 0x000fe2000f8fe8ff */
[----:B--2---:R-:W-:-:S02]  /*0470*/  IMAD R27, R25, R86, UR4 ;  /* 0x00000004191b7e24 */ /* 0x004fc4000f8e0256 */
[----:B------:R-:W-:Y:S01]  /*0480*/  IMAD R21, R21, R86, UR4 ;  /* 0x0000000415157e24 */ /* 0x000fe2000f8e0256 */
[----:B-1----:R-:W-:-:S05]  /*0490*/  LEA R26, R2, R23, 0x6 ;  /* 0x00000017021a7211 */ /* 0x002fca00078e30ff */
[-CC-:B---3--:R-:W-:Y:S01]  /*04a0*/  IMAD R30, R30, R3.reuse, R26.reuse ;  /* 0x000000031e1e7224 */ /* 0x188fe200078e021a */
[----:B------:R-:W-:Y:S01]  /*04b0*/  IADD3 R27, PT, PT, R27, 0x4, RZ ;  /* 0x000000041b1b7810 */ /* 0x000fe20007ffe0ff */
[----:B------:R-:W-:Y:S02]  /*04c0*/  IMAD R25, R24, R3, R26 ;  /* 0x0000000318197224 */ /* 0x000fe400078e021a */
[----:B----4-:R-:W-:Y:S01]  /*04d0*/  IMAD.WIDE R20, R21, 0x4, R28 ;  /* 0x0000000415147825 */ /* 0x010fe200078e021c */
[----:B------:R-:W-:-:S03]  /*04e0*/  IADD3 R31, PT, PT, R30, 0x4, RZ ;  /* 0x000000041e1f7810 */ /* 0x000fc60007ffe0ff */
[----:B------:R-:W-:Y:S02]  /*04f0*/  IMAD.WIDE R28, R27, 0x4, R28 ;  /* 0x000000041b1c7825 */ /* 0x000fe400078e021c */
[----:B0-----:R-:W2:Y:S02]  /*0500*/  LDG.E.128 R20, desc[UR8][R20.64] ;  /* 0x0000000814147981 */ /* 0x001ea4000c1e1d00 */
[----:B-----5:R-:W-:-:S04]  /*0510*/  IMAD.WIDE R24, R25, 0x4, R32 ;  /* 0x0000000419187825 */ /* 0x020fc800078e0220 */
[----:B------:R-:W-:Y:S02]  /*0520*/  IMAD.WIDE R32, R31, 0x4, R32 ;  /* 0x000000041f207825 */ /* 0x000fe400078e0220 */
[----:B------:R-:W3:Y:S04]  /*0530*/  LDG.E.128 R24, desc[UR8][R24.64] ;  /* 0x0000000818187981 */ /* 0x000ee8000c1e1d00 */
[----:B------:R-:W4:Y:S04]  /*0540*/  LDG.E.128 R28, desc[UR8][R28.64] ;  /* 0x000000081c1c7981 */ /* 0x000f28000c1e1d00 */
[----:B------:R-:W5:Y:S01]  /*0550*/  LDG.E.128 R32, desc[UR8][R32.64] ;  /* 0x0000000820207981 */ /* 0x000f62000c1e1d00 */
[----:B------:R-:W0:Y:S01]  /*0560*/  S2UR UR7, SR_CgaCtaId ;  /* 0x00000000000779c3 */ /* 0x000e220000008800 */
[----:B------:R-:W-:Y:S01]  /*0570*/  UMOV UR6, 0x400 ;  /* 0x0000040000067882 */ /* 0x000fe20000000000 */
[----:B------:R-:W-:Y:S01]  /*0580*/  LEA R88, R85, UR5, 0x5 ;  /* 0x0000000555587c11 */ /* 0x000fe2000f8e28ff */
[----:B------:R-:W-:Y:S01]  /*0590*/  UIADD3 UR6, UPT, UPT, UR6, 0x800, URZ ;  /* 0x0000080006067890 */ /* 0x000fe2000fffe0ff */
[----:B------:R-:W1:Y:S01]  /*05a0*/  S2R R87, SR_TID.X ;  /* 0x0000000000577919 */ /* 0x000e620000002100 */
[----:B------:R-:W-:-:S06]  /*05b0*/  UIADD3 UR4, UPT, UPT, UR4, 0x8, URZ ;  /* 0x0000000804047890 */ /* 0x000fcc000fffe0ff */
[----:B------:R-:W-:Y:S02]  /*05c0*/  ISETP.LE.AND P0, PT, R86, UR4, PT ;  /* 0x0000000456007c0c */ /* 0x000fe4000bf03270 */
[----:B------:R-:W-:Y:S01]  /*05d0*/  MOV R86, R84 ;  /* 0x0000005400567202 */ /* 0x000fe20000000f00 */
[----:B0-----:R-:W-:-:S06]  /*05e0*/  ULEA UR6, UR7, UR6, 0x18 ;  /* 0x0000000607067291 */ /* 0x001fcc000f8ec0ff */
[----:B------:R-:W-:Y:S02]  /*05f0*/  LEA R89, R85, UR6, 0x5 ;  /* 0x0000000655597c11 */ /* 0x000fe4000f8e28ff */
[----:B-1----:R-:W-:Y:S01]  /*0600*/  LEA R91, R87, UR6, 0x4 ;  /* 0x00000006575b7c11 */ /* 0x002fe2000f8e20ff */
[----:B------:R-:W-:Y:S01]  /*0610*/  UMOV UR6, 0x80 ;  /* 0x0000008000067882 */ /* 0x000fe20000000000 */
[----:B--2---:R0:W-:Y:S04]  /*0620*/  STS.128 [R88], R20 ;  /* 0x0000001458007388 */ /* 0x0041e80000000c00 */
[----:B---3--:R0:W-:Y:S04]  /*0630*/  STS.128 [R89], R24 ;  /* 0x0000001859007388 */ /* 0x0081e80000000c00 */
[----:B----4-:R0:W-:Y:S04]  /*0640*/  STS.128 [R88+0x10], R28 ;  /* 0x0000101c58007388 */ /* 0x0101e80000000c00 */
[----:B-----5:R0:W-:Y:S01]  /*0650*/  STS.128 [R89+0x10], R32 ;  /* 0x0000102059007388 */ /* 0x0201e20000000c00 */
[----:B------:R-:W-:Y:S06]  /*0660*/  BAR.SYNC.DEFER_BLOCKING 0x0 ;  /* 0x0000000000007b1d */ /* 0x000fec0000010000 */
.L_x_1:
[----:B0-----:R-:W-:Y:S04]  /*0670*/  LDS R28, [R86+-0x400] ;  /* 0xfffc0000561c7984 */ /* 0x001fe80000000800 */
[----:B------:R-:W0:Y:S04]  /*0680*/  LDS.128 R20, [R91+UR6+-0x80] ;  /* 0xffff80065b147984 */ /* 0x000e280008000c00 */
[----:B------:R-:W1:Y:S01]  /*0690*/  LDS.128 R24, [R91+UR6] ;  /* 0x000000065b187984 */ /* 0x000e620008000c00 */
[----:B------:R-:W-:-:S03]  /*06a0*/  UIADD3 UR6, UPT, UPT, UR6, 0x100, URZ ;  /* 0x0000010006067890 */ /* 0x000fc6000fffe0ff */
[----:B------:R-:W2:Y:S01]  /*06b0*/  LDS R30, [R86+-0x3e0] ;  /* 0xfffc2000561e7984 */ /* 0x000ea20000000800 */
[----:B------:R-:W-:-:S03]  /*06c0*/  UISETP.NE.AND UP0, UPT, UR6, 0x880, UPT ;  /* 0x000008800600788c */ /* 0x000fc6000bf05270 */
[----:B------:R-:W3:Y:S04]  /*06d0*/  LDS R32, [R86+-0x3c0] ;  /* 0xfffc400056207984 */ /* 0x000ee80000000800 */
[----:B------:R-:W4:Y:S04]  /*06e0*/  LDS R34, [R86+-0x3a0] ;  /* 0xfffc600056227984 */ /* 0x000f280000000800 */
[----:B------:R-:W5:Y:S04]  /*06f0*/  LDS R88, [R86] ;  /* 0x0000000056587984 */ /* 0x000f680000000800 */
[----:B------:R-:W5:Y:S01]  /*0700*/  LDS R90, [R86+0x40] ;  /* 0x00004000565a7984 */ /* 0x000f620000000800 */
[C---:B0-----:R-:W-:Y:S01]  /*0710*/  FFMA R67, R28.reuse, R20, R67 ;  /* 0x000000141c437223 */ /* 0x041fe20000000043 */
[C---:B------:R-:W-:Y:S01]  /*0720*/  FFMA R66, R28.reuse, R21, R66 ;  /* 0x000000151c427223 */ /* 0x040fe20000000042 */
[C---:B------:R-:W-:Y:S01]  /*0730*/  FFMA R65, R28.reuse, R22, R65 ;  /* 0x000000161c417223 */ /* 0x040fe20000000041 */
[C---:B------:R-:W-:Y:S01]  /*0740*/  FFMA R64, R28.reuse, R23, R64 ;  /* 0x000000171c407223 */ /* 0x040fe20000000040 */
[C---:B-1----:R-:W-:Y:S01]  /*0750*/  FFMA R63, R28.reuse, R24, R63 ;  /* 0x000000181c3f7223 */ /* 0x042fe2000000003f */
[C---:B------:R-:W-:Y:S01]  /*0760*/  FFMA R62, R28.reuse, R25, R62 ;  /* 0x000000191c3e7223 */ /* 0x040fe2000000003e */
[C---:B------:R-:W-:Y:S01]  /*0770*/  FFMA R61, R28.reuse, R26, R61 ;  /* 0x0000001a1c3d7223 */ /* 0x040fe2000000003d */
[----:B------:R-:W-:Y:S01]  /*0780*/  FFMA R60, R28, R27, R60 ;  /* 0x0000001b1c3c7223 */ /* 0x000fe2000000003c */
[C---:B--2---:R-:W-:Y:S01]  /*0790*/  FFMA R59, R30.reuse, R20, R59 ;  /* 0x000000141e3b7223 */ /* 0x044fe2000000003b */
[C---:B------:R-:W-:Y:S01]  /*07a0*/  FFMA R58, R30.reuse, R21, R58 ;  /* 0x000000151e3a7223 */ /* 0x040fe2000000003a */
[C---:B------:R-:W-:Y:S01]  /*07b0*/  FFMA R57, R30.reuse, R22, R57 ;  /* 0x000000161e397223 */ /* 0x040fe20000000039 */
[C---:B------:R-:W-:Y:S01]  /*07c0*/  FFMA R56, R30.reuse, R23, R56 ;  /* 0x000000171e387223 */ /* 0x040fe20000000038 */
[C---:B------:R-:W-:Y:S01]  /*07d0*/  FFMA R55, R30.reuse, R24, R55 ;  /* 0x000000181e377223 */ /* 0x040fe20000000037 */
[C---:B------:R-:W-:Y:S01]  /*07e0*/  FFMA R54, R30.reuse, R25, R54 ;  /* 0x000000191e367223 */ /* 0x040fe20000000036 */
[C---:B------:R-:W-:Y:S01]  /*07f0*/  FFMA R53, R30.reuse, R26, R53 ;  /* 0x0000001a1e357223 */ /* 0x040fe20000000035 */
[----:B------:R-:W-:Y:S01]  /*0800*/  FFMA R52, R30, R27, R52 ;  /* 0x0000001b1e347223 */ /* 0x000fe20000000034 */
[----:B------:R-:W0:Y:S01]  /*0810*/  LDS R28, [R86+0x20] ;  /* 0x00002000561c7984 */ /* 0x000e220000000800 */
[C---:B---3--:R-:W-:Y:S01]  /*0820*/  FFMA R51, R32.reuse, R20, R51 ;  /* 0x0000001420337223 */ /* 0x048fe20000000033 */
[C---:B------:R-:W-:Y:S01]  /*0830*/  FFMA R50, R32.reuse, R21, R50 ;  /* 0x0000001520327223 */ /* 0x040fe20000000032 */
[C---:B------:R-:W-:Y:S01]  /*0840*/  FFMA R49, R32.reuse, R22, R49 ;  /* 0x0000001620317223 */ /* 0x040fe20000000031 */
[----:B------:R1:W2:Y:S01]  /*0850*/  LDS R30, [R86+0x60] ;  /* 0x00006000561e7984 */ /* 0x0002a20000000800 */
[C---:B------:R-:W-:Y:S01]  /*0860*/  FFMA R48, R32.reuse, R23, R48 ;  /* 0x0000001720307223 */ /* 0x040fe20000000030 */
[C---:B------:R-:W-:Y:S01]  /*0870*/  FFMA R47, R32.reuse, R24, R47 ;  /* 0x00000018202f7223 */ /* 0x040fe2000000002f */
[C---:B------:R-:W-:Y:S01]  /*0880*/  FFMA R46, R32.reuse, R25, R46 ;  /* 0x00000019202e7223 */ /* 0x040fe2000000002e */
[C---:B------:R-:W-:Y:S01]  /*0890*/  FFMA R45, R32.reuse, R26, R45 ;  /* 0x0000001a202d7223 */ /* 0x040fe2000000002d */
[----:B------:R-:W-:Y:S01]  /*08a0*/  FFMA R44, R32, R27, R44 ;  /* 0x0000001b202c7223 */ /* 0x000fe2000000002c */
[C---:B----4-:R-:W-:Y:S01]  /*08b0*/  FFMA R43, R34.reuse, R20, R43 ;  /* 0x00000014222b7223 */ /* 0x050fe2000000002b */
[C---:B------:R-:W-:Y:S01]  /*08c0*/  FFMA R42, R34.reuse, R21, R42 ;  /* 0x00000015222a7223 */ /* 0x040fe2000000002a */
[C---:B------:R-:W-:Y:S01]  /*08d0*/  FFMA R41, R34.reuse, R22, R41 ;  /* 0x0000001622297223 */ /* 0x040fe20000000029 */
[C---:B------:R-:W-:Y:S01]  /*08e0*/  FFMA R40, R34.reuse, R23, R40 ;  /* 0x0000001722287223 */ /* 0x040fe20000000028 */
[C---:B------:R-:W-:Y:S01]  /*08f0*/  FFMA R39, R34.reuse, R24, R39 ;  /* 0x0000001822277223 */ /* 0x040fe20000000027 */
[C---:B------:R-:W-:Y:S01]  /*0900*/  FFMA R38, R34.reuse, R25, R38 ;  /* 0x0000001922267223 */ /* 0x040fe20000000026 */
[C---:B------:R-:W-:Y:S01]  /*0910*/  FFMA R37, R34.reuse, R26, R37 ;  /* 0x0000001a22257223 */ /* 0x040fe20000000025 */
[----:B------:R-:W-:Y:S01]  /*0920*/  FFMA R36, R34, R27, R36 ;  /* 0x0000001b22247223 */ /* 0x000fe20000000024 */
[C---:B-----5:R-:W-:Y:S01]  /*0930*/  FFMA R19, R88.reuse, R20, R19 ;  /* 0x0000001458137223 */ /* 0x060fe20000000013 */
[C---:B------:R-:W-:Y:S01]  /*0940*/  FFMA R18, R88.reuse, R21, R18 ;  /* 0x0000001558127223 */ /* 0x040fe20000000012 */
[C---:B------:R-:W-:Y:S01]  /*0950*/  FFMA R17, R88.reuse, R22, R17 ;  /* 0x0000001658117223 */ /* 0x040fe20000000011 */
[C---:B------:R-:W-:Y:S01]  /*0960*/  FFMA R16, R88.reuse, R23, R16 ;  /* 0x0000001758107223 */ /* 0x040fe20000000010 */
[C---:B------:R-:W-:Y:S01]  /*0970*/  FFMA R15, R88.reuse, R24, R15 ;  /* 0x00000018580f7223 */ /* 0x040fe2000000000f */
[C---:B------:R-:W-:Y:S01]  /*0980*/  FFMA R14, R88.reuse, R25, R14 ;  /* 0x00000019580e7223 */ /* 0x040fe2000000000e */
[C---:B------:R-:W-:Y:S01]  /*0990*/  FFMA R13, R88.reuse, R26, R13 ;  /* 0x0000001a580d7223 */ /* 0x040fe2000000000d */
[----:B------:R-:W-:Y:S01]  /*09a0*/  FFMA R12, R88, R27, R12 ;  /* 0x0000001b580c7223 */ /* 0x000fe2000000000c */
[C---:B------:R-:W-:Y:S01]  /*09b0*/  FFMA R69, R90.reuse, R20, R69 ;  /* 0x000000145a457223 */ /* 0x040fe20000000045 */
[C---:B------:R-:W-:Y:S01]  /*09c0*/  FFMA R68, R90.reuse, R21, R68 ;  /* 0x000000155a447223 */ /* 0x040fe20000000044 */
[C---:B------:R-:W-:Y:S01]  /*09d0*/  FFMA R71, R90.reuse, R22, R71 ;  /* 0x000000165a477223 */ /* 0x040fe20000000047 */
[C---:B------:R-:W-:Y:S01]  /*09e0*/  FFMA R70, R90.reuse, R23, R70 ;  /* 0x000000175a467223 */ /* 0x040fe20000000046 */
[C---:B------:R-:W-:Y:S01]  /*09f0*/  FFMA R73, R90.reuse, R24, R73 ;  /* 0x000000185a497223 */ /* 0x040fe20000000049 */
[C---:B------:R-:W-:Y:S01]  /*0a00*/  FFMA R72, R90.reuse, R25, R72 ;  /* 0x000000195a487223 */ /* 0x040fe20000000048 */
[C---:B------:R-:W-:Y:S01]  /*0a10*/  FFMA R75, R90.reuse, R26, R75 ;  /* 0x0000001a5a4b7223 */ /* 0x040fe2000000004b */
[----:B------:R-:W-:Y:S01]  /*0a20*/  FFMA R74, R90, R27, R74 ;  /* 0x0000001b5a4a7223 */ /* 0x000fe2000000004a */
[----:B-1----:R-:W-:Y:S01]  /*0a30*/  IADD3 R86, PT, PT, R86, 0x4, RZ ;  /* 0x0000000456567810 */ /* 0x002fe20007ffe0ff */
[C---:B0-----:R-:W-:Y:S01]  /*0a40*/  FFMA R11, R28.reuse, R20, R11 ;  /* 0x000000141c0b7223 */ /* 0x041fe2000000000b */
[C---:B------:R-:W-:Y:S01]  /*0a50*/  FFMA R10, R28.reuse, R21, R10 ;  /* 0x000000151c0a7223 */ /* 0x040fe2000000000a */
[C---:B------:R-:W-:Y:S01]  /*0a60*/  FFMA R9, R28.reuse, R22, R9 ;  /* 0x000000161c097223 */ /* 0x040fe20000000009 */
[C---:B------:R-:W-:Y:S01]  /*0a70*/  FFMA R8, R28.reuse, R23, R8 ;  /* 0x000000171c087223 */ /* 0x040fe20000000008 */
[C---:B------:R-:W-:Y:S01]  /*0a80*/  FFMA R7, R28.reuse, R24, R7 ;  /* 0x000000181c077223 */ /* 0x040fe20000000007 */
        /* <DEDUP_REMOVED lines=11> */
[----:B------:R-:W-:Y:S06]  /*0b40*/  BRA.U UP0, `(.L_x_1) ;  /* 0xfffffff900c87547 */ /* 0x000fec000b83ffff */
[----:B------:R-:W-:Y:S06]  /*0b50*/  BAR.SYNC.DEFER_BLOCKING 0x0 ;  /* 0x0000000000007b1d */ /* 0x000fec0000010000 */
[----:B------:R-:W-:Y:S05]  /*0b60*/  @!P0 BRA `(.L_x_2) ;  /* 0xfffffff800108947 */ /* 0x000fea000383ffff */
.L_x_0:
[----:B------:R-:W1:Y:S01]  /*0b70*/  S2R R0, SR_CTAID.Y ;  /* 0x0000000000007919 */ /* 0x000e620000002600 */
[----:B------:R-:W2:Y:S01]  /*0b80*/  LDC.64 R20, c[0x0][0x3a0] ;  /* 0x0000e800ff147b82 */ /* 0x000ea20000000a00 */
[----:B------:R-:W-:Y:S01]  /*0b90*/  LEA R2, R2, R87, 0x4 ;  /* 0x0000005702027211 */ /* 0x000fe200078e20ff */
[----:B------:R-:W1:Y:S03]  /*0ba0*/  S2R R23, SR_TID.Y ;  /* 0x0000000000177919 */ /* 0x000e660000002200 */
[----:B------:R-:W-:Y:S02]  /*0bb0*/  SHF.L.U32 R2, R2, 0x2, RZ ;  /* 0x0000000202027819 */ /* 0x000fe400000006ff */
[----:B-1----:R-:W-:-:S04]  /*0bc0*/  LEA R0, R0, R23, 0x4 ;  /* 0x0000001700007211 */ /* 0x002fc800078e20ff */
[----:B------:R-:W-:-:S05]  /*0bd0*/  SHF.L.U32 R0, R0, 0x2, RZ ;  /* 0x0000000200007819 */ /* 0x000fca00000006ff */
[----:B------:R-:W-:-:S04]  /*0be0*/  IMAD R2, R0, R3, R2 ;  /* 0x0000000300027224 */ /* 0x000fc800078e0202 */
[C-C-:B--2---:R-:W-:Y:S01]  /*0bf0*/  IMAD.WIDE.U32 R26, R2.reuse, 0x4, R20.reuse ;  /* 0x00000004021a7825 */ /* 0x144fe200078e0014 */
[----:B------:R-:W-:Y:S02]  /*0c00*/  LEA R33, R3, R2, 0x5 ;  /* 0x0000000203217211 */ /* 0x000fe400078e28ff */
[C---:B------:R-:W-:Y:S02]  /*0c10*/  IADD3 R0, PT, PT, R2.reuse, 0x20, RZ ;  /* 0x0000002002007810 */ /* 0x040fe40007ffe0ff */
[C---:B------:R-:W-:Y:S01]  /*0c20*/  IADD3 R32, PT, PT, R33.reuse, 0x20, RZ ;  /* 0x0000002021207810 */ /* 0x040fe20007ffe0ff */
[--C-:B------:R-:W-:Y:S01]  /*0c30*/  IMAD.WIDE.U32 R22, R33, 0x4, R20.reuse ;  /* 0x0000000421167825 */ /* 0x100fe200078e0014 */
[----:B0-----:R-:W-:Y:S01]  /*0c40*/  STG.E desc[UR8][R26.64], R67 ;  /* 0x000000431a007986 */ /* 0x001fe2000c101908 */
[-C--:B------:R-:W-:Y:S02]  /*0c50*/  IADD3 R2, PT, PT, R2, R3.reuse, RZ ;  /* 0x0000000302027210 */ /* 0x080fe40007ffe0ff */
[C---:B------:R-:W-:Y:S01]  /*0c60*/  IMAD.WIDE.U32 R24, R0.reuse, 0x4, R20 ;  /* 0x0000000400187825 */ /* 0x040fe200078e0014 */
[----:B------:R-:W-:-:S02]  /*0c70*/  IADD3 R0, PT, PT, R0, R3, RZ ;  /* 0x0000000300007210 */ /* 0x000fc40007ffe0ff */
[-C--:B------:R-:W-:Y:S01]  /*0c80*/  IADD3 R33, PT, PT, R33, R3.reuse, RZ ;  /* 0x0000000321217210 */ /* 0x080fe20007ffe0ff */
[C-C-:B------:R-:W-:Y:S01]  /*0c90*/  IMAD.WIDE.U32 R28, R32.reuse, 0x4, R20.reuse ;  /* 0x00000004201c7825 */ /* 0x140fe200078e0014 */
[----:B------:R-:W-:Y:S01]  /*0ca0*/  STG.E desc[UR8][R24.64], R63 ;  /* 0x0000003f18007986 */ /* 0x000fe2000c101908 */
[----:B------:R-:W-:Y:S02]  /*0cb0*/  IADD3 R32, PT, PT, R32, R3, RZ ;  /* 0x0000000320207210 */ /* 0x000fe40007ffe0ff */
[C---:B------:R-:W-:Y:S01]  /*0cc0*/  IADD3 R35, PT, PT, R2.reuse, 0x1, RZ ;  /* 0x0000000102237810 */ /* 0x040fe20007ffe0ff */
[----:B------:R-:W-:Y:S01]  /*0cd0*/  STG.E desc[UR8][R22.64], R19 ;  /* 0x0000001316007986 */ /* 0x000fe2000c101908 */
[----:B------:R-:W-:-:S03]  /*0ce0*/  IMAD.WIDE.U32 R30, R2, 0x4, R20 ;  /* 0x00000004021e7825 */ /* 0x000fc600078e0014 */
[----:B------:R-:W-:Y:S04]  /*0cf0*/  STG.E desc[UR8][R28.64], R15 ;  /* 0x0000000f1c007986 */ /* 0x000fe8000c101908 */
[----:B------:R-:W-:Y:S04]  /*0d00*/  STG.E desc[UR8][R26.64+0x4], R66 ;  /* 0x000004421a007986 */ /* 0x000fe8000c101908 */
[----:B------:R-:W-:Y:S04]  /*0d10*/  STG.E desc[UR8][R24.64+0x4], R62 ;  /* 0x0000043e18007986 */ /* 0x000fe8000c101908 */
[----:B------:R0:W-:Y:S04]  /*0d20*/  STG.E desc[UR8][R22.64+0x4], R18 ;  /* 0x0000041216007986 */ /* 0x0001e8000c101908 */
[----:B------:R1:W-:Y:S04]  /*0d30*/  STG.E desc[UR8][R28.64+0x4], R14 ;  /* 0x0000040e1c007986 */ /* 0x0003e8000c101908 */
[----:B------:R-:W-:Y:S04]  /*0d40*/  STG.E desc[UR8][R26.64+0x8], R65 ;  /* 0x000008411a007986 */ /* 0x000fe8000c101908 */
[----:B------:R-:W-:Y:S01]  /*0d50*/  STG.E desc[UR8][R24.64+0x8], R61 ;  /* 0x0000083d18007986 */ /* 0x000fe2000c101908 */
[C---:B0-----:R-:W-:Y:S01]  /*0d60*/  IMAD.WIDE.U32 R18, R0.reuse, 0x4, R20 ;  /* 0x0000000400127825 */ /* 0x041fe200078e0014 */
[----:B------:R-:W-:-:S02]  /*0d70*/  IADD3 R0, PT, PT, R0, R3, RZ ;  /* 0x0000000300007210 */ /* 0x000fc40007ffe0ff */
[----:B------:R-:W-:Y:S01]  /*0d80*/  STG.E desc[UR8][R22.64+0x8], R17 ;  /* 0x0000081116007986 */ /* 0x000fe2000c101908 */
[--C-:B-1----:R-:W-:Y:S01]  /*0d90*/  IMAD.WIDE.U32 R14, R33, 0x4, R20.reuse ;  /* 0x00000004210e7825 */ /* 0x102fe200078e0014 */
[----:B------:R-:W-:Y:S02]  /*0da0*/  IADD3 R63, PT, PT, R0, R3, RZ ;  /* 0x00000003003f7210 */ /* 0x000fe40007ffe0ff */
[----:B------:R0:W-:Y:S03]  /*0db0*/  STG.E desc[UR8][R28.64+0x8], R13 ;  /* 0x0000080d1c007986 */ /* 0x0001e6000c101908 */
[--C-:B------:R-:W-:Y:S01]  /*0dc0*/  IMAD.WIDE.U32 R62, R63, 0x4, R20.reuse ;  /* 0x000000043f3e7825 */ /* 0x100fe200078e0014 */
[----:B------:R1:W-:Y:S04]  /*0dd0*/  STG.E desc[UR8][R26.64+0xc], R64 ;  /* 0x00000c401a007986 */ /* 0x0003e8000c101908 */
[----:B------:R2:W-:Y:S04]  /*0de0*/  STG.E desc[UR8][R24.64+0xc], R60 ;  /* 0x00000c3c18007986 */ /* 0x0005e8000c101908 */
[----:B------:R3:W-:Y:S01]  /*0df0*/  STG.E desc[UR8][R22.64+0xc], R16 ;  /* 0x00000c1016007986 */ /* 0x0007e2000c101908 */
[----:B0-----:R-:W-:Y:S01]  /*0e00*/  IADD3 R13, PT, PT, R33, 0x21, RZ ;  /* 0x00000021210d7810 */ /* 0x001fe20007ffe0ff */
[----:B-1----:R-:W-:-:S02]  /*0e10*/  IMAD.WIDE.U32 R26, R32, 0x4, R20 ;  /* 0x00000004201a7825 */ /* 0x002fc400078e0014 */
[----:B------:R0:W-:Y:S01]  /*0e20*/  STG.E desc[UR8][R28.64+0xc], R12 ;  /* 0x00000c0c1c007986 */ /* 0x0001e2000c101908 */
[----:B------:R-:W-:Y:S02]  /*0e30*/  IADD3 R32, PT, PT, R32, R3, RZ ;  /* 0x0000000320207210 */ /* 0x000fe40007ffe0ff */
[----:B--2---:R-:W-:Y:S01]  /*0e40*/  IADD3 R25, PT, PT, R2, 0x21, RZ ;  /* 0x0000002102197810 */ /* 0x004fe20007ffe0ff */
[----:B------:R1:W-:Y:S02]  /*0e50*/  STG.E desc[UR8][R30.64], R59 ;  /* 0x0000003b1e007986 */ /* 0x0003e4000c101908 */
[--C-:B------:R-:W-:Y:S01]  /*0e60*/  IMAD.WIDE.U32 R84, R32, 0x4, R20.reuse ;  /* 0x0000000420547825 */ /* 0x100fe200078e0014 */
[----:B---3--:R-:W-:Y:S01]  /*0e70*/  IADD3 R23, PT, PT, R33, 0x1, RZ ;  /* 0x0000000121177810 */ /* 0x008fe20007ffe0ff */
[----:B------:R2:W-:Y:S02]  /*0e80*/  STG.E desc[UR8][R18.64], R55 ;  /* 0x0000003712007986 */ /* 0x0005e4000c101908 */
[----:B------:R-:W-:-:S02]  /*0e90*/  IMAD.WIDE.U32 R16, R35, 0x4, R20 ;  /* 0x0000000423107825 */ /* 0x000fc400078e0014 */
[----:B------:R3:W-:Y:S01]  /*0ea0*/  STG.E desc[UR8][R14.64], R11 ;  /* 0x0000000b0e007986 */ /* 0x0007e2000c101908 */
[----:B0-----:R-:W-:Y:S01]  /*0eb0*/  IADD3 R29, PT, PT, R2, 0x2, RZ ;  /* 0x00000002021d7810 */ /* 0x001fe20007ffe0ff */
[--C-:B------:R-:W-:Y:S02]  /*0ec0*/  IMAD.WIDE.U32 R24, R25, 0x4, R20.reuse ;  /* 0x0000000419187825 */ /* 0x100fe400078e0014 */
[----:B------:R0:W-:Y:S01]  /*0ed0*/  STG.E desc[UR8][R26.64], R7 ;  /* 0x000000071a007986 */ /* 0x0001e2000c101908 */
[-C--:B-1----:R-:W-:Y:S01]  /*0ee0*/  IADD3 R59, PT, PT, R32, R3.reuse, RZ ;  /* 0x00000003203b7210 */ /* 0x082fe20007ffe0ff */
[--C-:B------:R-:W-:Y:S01]  /*0ef0*/  IMAD.WIDE.U32 R22, R23, 0x4, R20.reuse ;  /* 0x0000000417167825 */ /* 0x100fe200078e0014 */
[C---:B--2---:R-:W-:Y:S01]  /*0f00*/  IADD3 R19, PT, PT, R2.reuse, 0x22, RZ ;  /* 0x0000002202137810 */ /* 0x044fe20007ffe0ff */
[----:B------:R1:W-:Y:S02]  /*0f10*/  STG.E desc[UR8][R16.64], R58 ;  /* 0x0000003a10007986 */ /* 0x0003e4000c101908 */
[--C-:B------:R-:W-:Y:S01]  /*0f20*/  IMAD.WIDE.U32 R12, R13, 0x4, R20.reuse ;  /* 0x000000040d0c7825 */ /* 0x100fe200078e0014 */
[C---:B---3--:R-:W-:Y:S01]  /*0f30*/  IADD3 R11, PT, PT, R2.reuse, 0x3, RZ ;  /* 0x00000003020b7810 */ /* 0x048fe20007ffe0ff */
[----:B------:R2:W-:Y:S02]  /*0f40*/  STG.E desc[UR8][R24.64], R54 ;  /* 0x0000003618007986 */ /* 0x0005e4000c101908 */
[--C-:B------:R-:W-:Y:S01]  /*0f50*/  IMAD.WIDE.U32 R14, R29, 0x4, R20.reuse ;  /* 0x000000041d0e7825 */ /* 0x100fe200078e0014 */
[----:B0-----:R-:W-:Y:S01]  /*0f60*/  IADD3 R27, PT, PT, R33, 0x2, RZ ;  /* 0x00000002211b7810 */ /* 0x001fe20007ffe0ff */
[----:B------:R0:W-:Y:S01]  /*0f70*/  STG.E desc[UR8][R22.64], R10 ;  /* 0x0000000a16007986 */ /* 0x0001e2000c101908 */
[C---:B------:R-:W-:Y:S01]  /*0f80*/  IADD3 R7, PT, PT, R2.reuse, 0x23, RZ ;  /* 0x0000002302077810 */ /* 0x040fe20007ffe0ff */
[--C-:B------:R-:W-:Y:S01]  /*0f90*/  IMAD.WIDE.U32 R18, R19, 0x4, R20.reuse ;  /* 0x0000000413127825 */ /* 0x100fe200078e0014 */
[----:B------:R-:W-:Y:S01]  /*0fa0*/  IADD3 R2, PT, PT, R2, R3, RZ ;  /* 0x0000000302027210 */ /* 0x000fe20007ffe0ff */
[----:B------:R3:W-:Y:S01]  /*0fb0*/  STG.E desc[UR8][R12.64], R6 ;  /* 0x000000060c007986 */ /* 0x0007e2000c101908 */
[----:B-1----:R-:W-:Y:S01]  /*0fc0*/  IADD3 R17, PT, PT, R33, 0x22, RZ ;  /* 0x0000002221117810 */ /* 0x002fe20007ffe0ff */
[----:B------:R-:W-:-:S02]  /*0fd0*/  IMAD.WIDE.U32 R26, R27, 0x4, R20 ;  /* 0x000000041b1a7825 */ /* 0x000fc400078e0014 */
[----:B------:R1:W-:Y:S01]  /*0fe0*/  STG.E desc[UR8][R14.64], R57 ;  /* 0x000000390e007986 */ /* 0x0003e2000c101908 */
[----:B--2---:R-:W-:Y:S01]  /*0ff0*/  IADD3 R25, PT, PT, R2, 0x22, RZ ;  /* 0x0000002202197810 */ /* 0x004fe20007ffe0ff */
[--C-:B------:R-:W-:Y:S01]  /*1000*/  IMAD.WIDE.U32 R16, R17, 0x4, R20.reuse ;  /* 0x0000000411107825 */ /* 0x100fe200078e0014 */
[----:B0-----:R-:W-:Y:S01]  /*1010*/  IADD3 R23, PT, PT, R33, 0x3, RZ ;  /* 0x0000000321177810 */ /* 0x001fe20007ffe0ff */
[----:B------:R0:W-:Y:S02]  /*1020*/  STG.E desc[UR8][R18.64], R53 ;  /* 0x0000003512007986 */ /* 0x0001e4000c101908 */
[--C-:B------:R-:W-:Y:S02]  /*1030*/  IMAD.WIDE.U32 R10, R11, 0x4, R20.reuse ;  /* 0x000000040b0a7825 */ /* 0x100fe400078e0014 */
[----:B------:R2:W-:Y:S02]  /*1040*/  STG.E desc[UR8][R26.64], R9 ;  /* 0x000000091a007986 */ /* 0x0005e4000c101908 */
[--C-:B---3--:R-:W-:Y:S01]  /*1050*/  IMAD.WIDE.U32 R6, R7, 0x4, R20.reuse ;  /* 0x0000000407067825 */ /* 0x108fe200078e0014 */
[C---:B-1----:R-:W-:Y:S01]  /*1060*/  IADD3 R15, PT, PT, R33.reuse, 0x23, RZ ;  /* 0x00000023210f7810 */ /* 0x042fe20007ffe0ff */
[----:B------:R1:W-:Y:S01]  /*1070*/  STG.E desc[UR8][R16.64], R5 ;  /* 0x0000000510007986 */ /* 0x0003e2000c101908 */
[----:B------:R-:W-:Y:S01]  /*1080*/  IADD3 R14, PT, PT, R33, R3, RZ ;  /* 0x00000003210e7210 */ /* 0x000fe20007ffe0ff */
[----:B------:R-:W-:-:S02]  /*1090*/  IMAD.WIDE.U32 R12, R23, 0x4, R20 ;  /* 0x00000004170c7825 */ /* 0x000fc400078e0014 */
[----:B------:R3:W-:Y:S01]  /*10a0*/  STG.E desc[UR8][R10.64], R56 ;  /* 0x000000380a007986 */ /* 0x0007e2000c101908 */
[----:B------:R-:W-:Y:S01]  /*10b0*/  IADD3 R67, PT, PT, R14, 0x2, RZ ;  /* 0x000000020e437810 */ /* 0x000fe20007ffe0ff */
[--C-:B0-----:R-:W-:Y:S01]  /*10c0*/  IMAD.WIDE.U32 R18, R2, 0x4, R20.reuse ;  /* 0x0000000402127825 */ /* 0x101fe200078e0014 */
[C---:B------:R-:W-:Y:S01]  /*10d0*/  IADD3 R65, PT, PT, R14.reuse, 0x22, RZ ;  /* 0x000000220e417810 */ /* 0x040fe20007ffe0ff */
[----:B------:R0:W-:Y:S01]  /*10e0*/  STG.E desc[UR8][R6.64], R52 ;  /* 0x0000003406007986 */ /* 0x0001e2000c101908 */
[-C--:B------:R-:W-:Y:S01]  /*10f0*/  IADD3 R61, PT, PT, R14, R3.reuse, RZ ;  /* 0x000000030e3d7210 */ /* 0x080fe20007ffe0ff */
[--C-:B------:R-:W-:Y:S01]  /*1100*/  IMAD.WIDE.U32 R66, R67, 0x4, R20.reuse ;  /* 0x0000000443427825 */ /* 0x100fe200078e0014 */
[C---:B--2---:R-:W-:Y:S01]  /*1110*/  IADD3 R9, PT, PT, R2.reuse, 0x2, RZ ;  /* 0x0000000202097810 */ /* 0x044fe20007ffe0ff */
[----:B------:R2:W-:Y:S01]  /*1120*/  STG.E desc[UR8][R12.64], R8 ;  /* 0x000000080c007986 */ /* 0x0005e2000c101908 */
[----:B-1----:R-:W-:Y:S01]  /*1130*/  IADD3 R5, PT, PT, R2, R3, RZ ;  /* 0x0000000302057210 */ /* 0x002fe20007ffe0ff */
[----:B------:R-:W-:Y:S01]  /*1140*/  IMAD.WIDE.U32 R16, R0, 0x4, R20 ;  /* 0x0000000400107825 */ /* 0x000fe200078e0014 */
[----:B------:R-:W-:-:S02]  /*1150*/  IADD3 R53, PT, PT, R61, 0x1, RZ ;  /* 0x000000013d357810 */ /* 0x000fc40007ffe0ff */
[----:B------:R-:W-:Y:S01]  /*1160*/  IADD3 R57, PT, PT, R5, 0x1, RZ ;  /* 0x0000000105397810 */ /* 0x000fe20007ffe0ff */
[--C-:B---3--:R-:W-:Y:S01]  /*1170*/  IMAD.WIDE.U32 R10, R25, 0x4, R20.reuse ;  /* 0x00000004190a7825 */ /* 0x108fe200078e0014 */
[C---:B------:R-:W-:Y:S02]  /*1180*/  IADD3 R55, PT, PT, R5.reuse, 0x21, RZ ;  /* 0x0000002105377810 */ /* 0x040fe40007ffe0ff */
[----:B------:R-:W-:Y:S01]  /*1190*/  IADD3 R33, PT, PT, R5, 0x2, RZ ;  /* 0x0000000205217810 */ /* 0x000fe20007ffe0ff */
[--C-:B0-----:R-:W-:Y:S01]  /*11a0*/  IMAD.WIDE.U32 R6, R15, 0x4, R20.reuse ;  /* 0x000000040f067825 */ /* 0x101fe200078e0014 */
[C---:B------:R-:W-:Y:S02]  /*11b0*/  IADD3 R31, PT, PT, R5.reuse, 0x22, RZ ;  /* 0x00000022051f7810 */ /* 0x040fe40007ffe0ff */
[C---:B------:R-:W-:Y:S01]  /*11c0*/  IADD3 R87, PT, PT, R5.reuse, 0x3, RZ ;  /* 0x0000000305577810 */ /* 0x040fe20007ffe0ff */
[----:B------:R-:W-:Y:S01]  /*11d0*/  IMAD.WIDE.U32 R14, R14, 0x4, R20 ;  /* 0x000000040e0e7825 */ /* 0x000fe200078e0014 */
[----:B------:R-:W-:Y:S01]  /*11e0*/  STG.E desc[UR8][R6.64], R4 ;  /* 0x0000000406007986 */ /* 0x000fe2000c101908 */
[----:B------:R-:W-:-:S02]  /*11f0*/  IADD3 R23, PT, PT, R5, 0x23, RZ ;  /* 0x0000002305177810 */ /* 0x000fc40007ffe0ff */
[--C-:B--2---:R-:W-:Y:S01]  /*1200*/  IMAD.WIDE.U32 R12, R9, 0x4, R20.reuse ;  /* 0x00000004090c7825 */ /* 0x104fe200078e0014 */
[----:B------:R-:W-:Y:S01]  /*1210*/  STG.E desc[UR8][R18.64], R51 ;  /* 0x0000003312007986 */ /* 0x000fe2000c101908 */
[----:B------:R-:W-:Y:S02]  /*1220*/  IADD3 R35, PT, PT, R61, 0x21, RZ ;  /* 0x000000213d237810 */ /* 0x000fe40007ffe0ff */
[--C-:B------:R-:W-:Y:S01]  /*1230*/  IMAD.WIDE.U32 R64, R65, 0x4, R20.reuse ;  /* 0x0000000441407825 */ /* 0x100fe200078e0014 */
[----:B------:R-:W-:Y:S01]  /*1240*/  STG.E desc[UR8][R16.64], R47 ;  /* 0x0000002f10007986 */ /* 0x000fe2000c101908 */
[----:B------:R-:W-:Y:S02]  /*1250*/  IADD3 R25, PT, PT, R61, 0x2, RZ ;  /* 0x000000023d197810 */ /* 0x000fe40007ffe0ff */
[----:B------:R-:W-:Y:S01]  /*1260*/  IMAD.WIDE.U32 R8, R5, 0x4, R20 ;  /* 0x0000000405087825 */ /* 0x000fe200078e0014 */
[----:B------:R-:W-:Y:S01]  /*1270*/  STG.E desc[UR8][R14.64], R69 ;  /* 0x000000450e007986 */ /* 0x000fe2000c101908 */
[----:B------:R-:W-:-:S02]  /*1280*/  IADD3 R27, PT, PT, R61, 0x22, RZ ;  /* 0x000000223d1b7810 */ /* 0x000fc40007ffe0ff */
[C---:B------:R-:W-:Y:S01]  /*1290*/  IADD3 R29, PT, PT, R61.reuse, 0x3, RZ ;  /* 0x000000033d1d7810 */ /* 0x040fe20007ffe0ff */
[----:B------:R-:W-:Y:S01]  /*12a0*/  STG.E desc[UR8][R84.64], R73 ;  /* 0x0000004954007986 */ /* 0x000fe2000c101908 */
[C---:B------:R-:W-:Y:S01]  /*12b0*/  IADD3 R5, PT, PT, R61.reuse, 0x23, RZ ;  /* 0x000000233d057810 */ /* 0x040fe20007ffe0ff */
[--C-:B------:R-:W-:Y:S02]  /*12c0*/  IMAD.WIDE.U32 R60, R61, 0x4, R20.reuse ;  /* 0x000000043d3c7825 */ /* 0x100fe400078e0014 */
[----:B------:R-:W-:Y:S02]  /*12d0*/  STG.E desc[UR8][R18.64+0x4], R50 ;  /* 0x0000043212007986 */ /* 0x000fe4000c101908 */
[--C-:B------:R-:W-:Y:S02]  /*12e0*/  IMAD.WIDE.U32 R58, R59, 0x4, R20.reuse ;  /* 0x000000043b3a7825 */ /* 0x100fe400078e0014 */
[----:B------:R-:W-:Y:S02]  /*12f0*/  STG.E desc[UR8][R16.64+0x4], R46 ;  /* 0x0000042e10007986 */ /* 0x000fe4000c101908 */
[----:B------:R-:W-:-:S02]  /*1300*/  IMAD.WIDE.U32 R56, R57, 0x4, R20 ;  /* 0x0000000439387825 */ /* 0x000fc400078e0014 */
[----:B------:R-:W-:Y:S02]  /*1310*/  STG.E desc[UR8][R14.64+0x4], R68 ;  /* 0x000004440e007986 */ /* 0x000fe4000c101908 */
        /* <DEDUP_REMOVED lines=20> */
[----:B------:R-:W-:Y:S02]  /*1460*/  IMAD.WIDE.U32 R20, R5, 0x4, R20 ;  /* 0x0000000405147825 */ /* 0x000fe400078e0014 */
[----:B------:R-:W-:Y:S04]  /*1470*/  STG.E desc[UR8][R62.64], R39 ;  /* 0x000000273e007986 */ /* 0x000fe8000c101908 */
        /* <DEDUP_REMOVED lines=13> */
[----:B------:R-:W-:Y:S01]  /*1550*/  STG.E desc[UR8][R20.64], R82 ;  /* 0x0000005214007986 */ /* 0x000fe2000c101908 */
[----:B------:R-:W-:Y:S05]  /*1560*/  EXIT ;  /* 0x000000000000794d */ /* 0x000fea0003800000 */
.L_x_3:
[----:B------:R-:W-:-:S00]  /*1570*/  BRA `(.L_x_3) ;  /* 0xfffffffc00fc7947 */ /* 0x000fc0000383ffff */
[----:B------:R-:W-:-:S00]  /*1580*/  NOP ;  /* 0x0000000000007918 */ /* 0x000fc00000000000 */
[----:B------:R-:W-:-:S00]  /*1590*/  NOP ;  /* 0x0000000000007918 */ /* 0x000fc00000000000 */
[----:B------:R-:W-:-:S00]  /*15a0*/  NOP ;  /* 0x0000000000007918 */ /* 0x000fc00000000000 */
[----:B------:R-:W-:-:S00]  /*15b0*/  NOP ;  /* 0x0000000000007918 */ /* 0x000fc00000000000 */
[----:B------:R-:W-:-:S00]  /*15c0*/  NOP ;  /* 0x0000000000007918 */ /* 0x000fc00000000000 */
[----:B------:R-:W-:-:S00]  /*15d0*/  NOP ;  /* 0x0000000000007918 */ /* 0x000fc00000000000 */
[----:B------:R-:W-:-:S00]  /*15e0*/  NOP ;  /* 0x0000000000007918 */ /* 0x000fc00000000000 */
[----:B------:R-:W-:-:S00]  /*15f0*/  NOP ;  /* 0x0000000000007918 */ /* 0x000fc00000000000 */
.L_x_4:


//--------------------- .nv.shared._Z4mmulIfEviiiPKT_S2_PS0_ --------------------------
	.section	.nv.shared._Z4mmulIfEviiiPKT_S2_PS0_,"aw",@nobits
	.sectionflags	@""
	.align	4
.nv.shared._Z4mmulIfEviiiPKT_S2_PS0_:
	.zero		5120


//--------------------- .nv.shared.reserved.0     --------------------------
	.section	.nv.shared.reserved.0,"aw",@nobits
	.weak		__nv_reservedSMEM_offset_0_alias
	.size		__nv_reservedSMEM_offset_0_alias, 0, 64
	.other		__nv_reservedSMEM_offset_0_alias,@"STO_CUDA_RESERVED_SHARED STV_DEFAULT"
__nv_reservedSMEM_offset_0_alias:
	.zero		0
	.zero		64


//--------------------- .nv.constant0._Z4mmulIfEviiiPKT_S2_PS0_ --------------------------
	.section	.nv.constant0._Z4mmulIfEviiiPKT_S2_PS0_,"a",@progbits
	.sectionflags	@""
	.align	4
.nv.constant0._Z4mmulIfEviiiPKT_S2_PS0_:
	.zero		936


//--------------------- SYMBOLS --------------------------

	.type		.nv.reservedSmem.offset0,@object
	.size		.nv.reservedSmem.offset0,0x4
	.type		.nv.reservedSmem.cap,@object
	.size		.nv.reservedSmem.cap,0x4
